//
// Generated by NVIDIA NVVM Compiler
//
// Compiler Build ID: CL-36424714
// Cuda compilation tools, release 13.0, V13.0.88
// Based on NVVM 20.0.0
//

.version 9.0
.target sm_100
.address_size 64

	// .globl	_Z12vecAddKernelPfS_S_i

.visible .entry _Z12vecAddKernelPfS_S_i(
	.param .u64 .ptr .align 1 _Z12vecAddKernelPfS_S_i_param_0,
	.param .u64 .ptr .align 1 _Z12vecAddKernelPfS_S_i_param_1,
	.param .u64 .ptr .align 1 _Z12vecAddKernelPfS_S_i_param_2,
	.param .u32 _Z12vecAddKernelPfS_S_i_param_3
)
{
	.reg .pred 	%p<2>;
	.reg .b32 	%r<6>;
	.reg .b32 	%f<4>;
	.reg .b64 	%rd<11>;

	ld.param.u64 	%rd1, [_Z12vecAddKernelPfS_S_i_param_0];
	ld.param.u64 	%rd2, [_Z12vecAddKernelPfS_S_i_param_1];
	ld.param.u64 	%rd3, [_Z12vecAddKernelPfS_S_i_param_2];
	ld.param.u32 	%r2, [_Z12vecAddKernelPfS_S_i_param_3];
	mov.u32 	%r3, %tid.x;
	mov.u32 	%r4, %ntid.x;
	mov.u32 	%r5, %ctaid.x;
	mad.lo.s32 	%r1, %r4, %r5, %r3;
	setp.ge.s32 	%p1, %r1, %r2;
	@%p1 bra 	$L__BB0_2;
	cvta.to.global.u64 	%rd4, %rd1;
	cvta.to.global.u64 	%rd5, %rd2;
	cvta.to.global.u64 	%rd6, %rd3;
	mul.wide.s32 	%rd7, %r1, 4;
	add.s64 	%rd8, %rd4, %rd7;
	ld.global.f32 	%f1, [%rd8];
	add.s64 	%rd9, %rd5, %rd7;
	ld.global.f32 	%f2, [%rd9];
	add.f32 	%f3, %f1, %f2;
	add.s64 	%rd10, %rd6, %rd7;
	st.global.f32 	[%rd10], %f3;
$L__BB0_2:
	ret;

}
	// .globl	_Z14vecRangeKernelPffif
.visible .entry _Z14vecRangeKernelPffif(
	.param .u64 .ptr .align 1 _Z14vecRangeKernelPffif_param_0,
	.param .f32 _Z14vecRangeKernelPffif_param_1,
	.param .u32 _Z14vecRangeKernelPffif_param_2,
	.param .f32 _Z14vecRangeKernelPffif_param_3
)
{
	.reg .pred 	%p<2>;
	.reg .b32 	%r<6>;
	.reg .b32 	%f<5>;
	.reg .b64 	%rd<5>;

	ld.param.u64 	%rd1, [_Z14vecRangeKernelPffif_param_0];
	ld.param.f32 	%f1, [_Z14vecRangeKernelPffif_param_1];
	ld.param.u32 	%r2, [_Z14vecRangeKernelPffif_param_2];
	ld.param.f32 	%f2, [_Z14vecRangeKernelPffif_param_3];
	mov.u32 	%r3, %tid.x;
	mov.u32 	%r4, %ntid.x;
	mov.u32 	%r5, %ctaid.x;
	mad.lo.s32 	%r1, %r4, %r5, %r3;
	setp.ge.s32 	%p1, %r1, %r2;
	@%p1 bra 	$L__BB1_2;
	cvta.to.global.u64 	%rd2, %rd1;
	cvt.rn.f32.s32 	%f3, %r1;
	fma.rn.f32 	%f4, %f2, %f3, %f1;
	mul.wide.s32 	%rd3, %r1, 4;
	add.s64 	%rd4, %rd2, %rd3;
	st.global.f32 	[%rd4], %f4;
$L__BB1_2:
	ret;

}


// ===== COMPILED SASS (sm_100) =====

	.target	sm_100

	.elftype	@"ET_EXEC"


//--------------------- .note.nv.tkinfo           --------------------------
	.section	.note.nv.tkinfo,"",@"SHT_NOTE"
	.sectionflags	@"SHF_NOTE_NV_TKINFO"
	.tkinfo
        /*0018*/ 	.word	0x00000002
        /*0030*/ 	.string	""
        /*0030*/ 	.string	"ptxas"
        /*0030*/ 	.string	"Cuda compilation tools, release 13.0, V13.0.88"
        /*0030*/ 	.string	"Build cuda_13.0.r13.0/compiler.36424714_0"
        /*0030*/ 	.string	"-arch sm_100 -m 64 "



//--------------------- .note.nv.cuinfo           --------------------------
	.section	.note.nv.cuinfo,"",@"SHT_NOTE"
	.sectionflags	@"SHF_NOTE_NV_CUINFO"
        /*0018*/ 	.short	0x0002
        /*001a*/ 	.short	0x0064
        /*001c*/ 	.short	0x0082
	.zero		2


//--------------------- .nv.info                  --------------------------
	.section	.nv.info,"",@"SHT_CUDA_INFO"
	.align	4


	//----- nvinfo : EIATTR_REGCOUNT
	.align		4
        /*0000*/ 	.byte	0x04, 0x2f
        /*0002*/ 	.short	(.L_1 - .L_0)
	.align		4
.L_0:
        /*0004*/ 	.word	index@(_Z12vecAddKernelPfS_S_i)
        /*0008*/ 	.word	0x0000000c


	//----- nvinfo : EIATTR_FRAME_SIZE
	.align		4
.L_1:
        /*000c*/ 	.byte	0x04, 0x11
        /*000e*/ 	.short	(.L_3 - .L_2)
	.align		4
.L_2:
        /*0010*/ 	.word	index@(_Z12vecAddKernelPfS_S_i)
        /*0014*/ 	.word	0x00000000


	//----- nvinfo : EIATTR_REGCOUNT
	.align		4
.L_3:
        /*0018*/ 	.byte	0x04, 0x2f
        /*001a*/ 	.short	(.L_5 - .L_4)
	.align		4
.L_4:
        /*001c*/ 	.word	index@(_Z14vecRangeKernelPffif)
        /*0020*/ 	.word	0x0000000a


	//----- nvinfo : EIATTR_FRAME_SIZE
	.align		4
.L_5:
        /*0024*/ 	.byte	0x04, 0x11
        /*0026*/ 	.short	(.L_7 - .L_6)
	.align		4
.L_6:
        /*0028*/ 	.word	index@(_Z14vecRangeKernelPffif)
        /*002c*/ 	.word	0x00000000


	//----- nvinfo : EIATTR_MIN_STACK_SIZE
	.align		4
.L_7:
        /*0030*/ 	.byte	0x04, 0x12
        /*0032*/ 	.short	(.L_9 - .L_8)
	.align		4
.L_8:
        /*0034*/ 	.word	index@(_Z14vecRangeKernelPffif)
        /*0038*/ 	.word	0x00000000


	//----- nvinfo : EIATTR_MIN_STACK_SIZE
	.align		4
.L_9:
        /*003c*/ 	.byte	0x04, 0x12
        /*003e*/ 	.short	(.L_11 - .L_10)
	.align		4
.L_10:
        /*0040*/ 	.word	index@(_Z12vecAddKernelPfS_S_i)
        /*0044*/ 	.word	0x00000000
.L_11:


//--------------------- .nv.compat                --------------------------
	.section	.nv.compat,"",@"SHT_CUDA_COMPAT_INFO"
	.align	4
        /*0000*/ 	.byte	0x02, 0x09, 0x00, 0x00, 0x02, 0x02, 0x01, 0x00, 0x02, 0x05, 0x05, 0x00, 0x03, 0x07, 0x01, 0x01
        /*0010*/ 	.byte	0x02, 0x03, 0x00, 0x00, 0x02, 0x06, 0x01, 0x00, 0x04, 0x0b, 0x08, 0x00, 0x09, 0x00, 0x00, 0x00
        /*0020*/ 	.byte	0x00, 0x00, 0x00, 0x00


//--------------------- .nv.info._Z14vecRangeKernelPffif --------------------------
	.section	.nv.info._Z14vecRangeKernelPffif,"",@"SHT_CUDA_INFO"
	.sectionflags	@""
	.align	4


	//----- nvinfo : EIATTR_CUDA_API_VERSION
	.align		4
        /*0000*/ 	.byte	0x04, 0x37
        /*0002*/ 	.short	(.L_13 - .L_12)
.L_12:
        /*0004*/ 	.word	0x00000082


	//----- nvinfo : EIATTR_KPARAM_INFO
	.align		4
.L_13:
        /*0008*/ 	.byte	0x04, 0x17
        /*000a*/ 	.short	(.L_15 - .L_14)
.L_14:
        /*000c*/ 	.word	0x00000000
        /*0010*/ 	.short	0x0003
        /*0012*/ 	.short	0x0010
        /*0014*/ 	.byte	0x00, 0xf0, 0x11, 0x00


	//----- nvinfo : EIATTR_KPARAM_INFO
	.align		4
.L_15:
        /*0018*/ 	.byte	0x04, 0x17
        /*001a*/ 	.short	(.L_17 - .L_16)
.L_16:
        /*001c*/ 	.word	0x00000000
        /*0020*/ 	.short	0x0002
        /*0022*/ 	.short	0x000c
        /*0024*/ 	.byte	0x00, 0xf0, 0x11, 0x00


	//----- nvinfo : EIATTR_KPARAM_INFO
	.align		4
.L_17:
        /*0028*/ 	.byte	0x04, 0x17
        /*002a*/ 	.short	(.L_19 - .L_18)
.L_18:
        /*002c*/ 	.word	0x00000000
        /*0030*/ 	.short	0x0001
        /*0032*/ 	.short	0x0008
        /*0034*/ 	.byte	0x00, 0xf0, 0x11, 0x00


	//----- nvinfo : EIATTR_KPARAM_INFO
	.align		4
.L_19:
        /*0038*/ 	.byte	0x04, 0x17
        /*003a*/ 	.short	(.L_21 - .L_20)
.L_20:
        /*003c*/ 	.word	0x00000000
        /*0040*/ 	.short	0x0000
        /*0042*/ 	.short	0x0000
        /*0044*/ 	.byte	0x00, 0xf5, 0x21, 0x00


	//----- nvinfo : EIATTR_SPARSE_MMA_MASK
	.align		4
.L_21:
        /*0048*/ 	.byte	0x03, 0x50
        /*004a*/ 	.short	0x0000


	//----- nvinfo : EIATTR_MAXREG_COUNT
	.align		4
        /*004c*/ 	.byte	0x03, 0x1b
        /*004e*/ 	.short	0x00ff


	//----- nvinfo : EIATTR_MERCURY_ISA_VERSION
	.align		4
        /*0050*/ 	.byte	0x03, 0x5f
        /*0052*/ 	.short	0x0101


	//----- nvinfo : EIATTR_VRC_CTA_INIT_COUNT
	.align		4
        /*0054*/ 	.byte	0x02, 0x4a
	.zero		1
	.zero		1


	//----- nvinfo : EIATTR_EXIT_INSTR_OFFSETS
	.align		4
        /*0058*/ 	.byte	0x04, 0x1c
        /*005a*/ 	.short	(.L_23 - .L_22)


	//   ....[0]....
.L_22:
        /*005c*/ 	.word	0x00000070


	//   ....[1]....
        /*0060*/ 	.word	0x00000100


	//----- nvinfo : EIATTR_CBANK_PARAM_SIZE
	.align		4
.L_23:
        /*0064*/ 	.byte	0x03, 0x19
        /*0066*/ 	.short	0x0014


	//----- nvinfo : EIATTR_PARAM_CBANK
	.align		4
        /*0068*/ 	.byte	0x04, 0x0a
        /*006a*/ 	.short	(.L_25 - .L_24)
	.align		4
.L_24:
        /*006c*/ 	.word	index@(.nv.constant0._Z14vecRangeKernelPffif)
        /*0070*/ 	.short	0x0380
        /*0072*/ 	.short	0x0014


	//----- nvinfo : EIATTR_SW_WAR
	.align		4
.L_25:
        /*0074*/ 	.byte	0x04, 0x36
        /*0076*/ 	.short	(.L_27 - .L_26)
.L_26:
        /*0078*/ 	.word	0x00000008
.L_27:


//--------------------- .nv.info._Z12vecAddKernelPfS_S_i --------------------------
	.section	.nv.info._Z12vecAddKernelPfS_S_i,"",@"SHT_CUDA_INFO"
	.sectionflags	@""
	.align	4


	//----- nvinfo : EIATTR_CUDA_API_VERSION
	.align		4
        /*0000*/ 	.byte	0x04, 0x37
        /*0002*/ 	.short	(.L_29 - .L_28)
.L_28:
        /*0004*/ 	.word	0x00000082


	//----- nvinfo : EIATTR_KPARAM_INFO
	.align		4
.L_29:
        /*0008*/ 	.byte	0x04, 0x17
        /*000a*/ 	.short	(.L_31 - .L_30)
.L_30:
        /*000c*/ 	.word	0x00000000
        /*0010*/ 	.short	0x0003
        /*0012*/ 	.short	0x0018
        /*0014*/ 	.byte	0x00, 0xf0, 0x11, 0x00


	//----- nvinfo : EIATTR_KPARAM_INFO
	.align		4
.L_31:
        /*0018*/ 	.byte	0x04, 0x17
        /*001a*/ 	.short	(.L_33 - .L_32)
.L_32:
        /*001c*/ 	.word	0x00000000
        /*0020*/ 	.short	0x0002
        /*0022*/ 	.short	0x0010
        /*0024*/ 	.byte	0x00, 0xf5, 0x21, 0x00


	//----- nvinfo : EIATTR_KPARAM_INFO
	.align		4
.L_33:
        /*0028*/ 	.byte	0x04, 0x17
        /*002a*/ 	.short	(.L_35 - .L_34)
.L_34:
        /*002c*/ 	.word	0x00000000
        /*0030*/ 	.short	0x0001
        /*0032*/ 	.short	0x0008
        /*0034*/ 	.byte	0x00, 0xf5, 0x21, 0x00


	//----- nvinfo : EIATTR_KPARAM_INFO
	.align		4
.L_35:
        /*0038*/ 	.byte	0x04, 0x17
        /*003a*/ 	.short	(.L_37 - .L_36)
.L_36:
        /*003c*/ 	.word	0x00000000
        /*0040*/ 	.short	0x0000
        /*0042*/ 	.short	0x0000
        /*0044*/ 	.byte	0x00, 0xf5, 0x21, 0x00


	//----- nvinfo : EIATTR_SPARSE_MMA_MASK
	.align		4
.L_37:
        /*0048*/ 	.byte	0x03, 0x50
        /*004a*/ 	.short	0x0000


	//----- nvinfo : EIATTR_MAXREG_COUNT
	.align		4
        /*004c*/ 	.byte	0x03, 0x1b
        /*004e*/ 	.short	0x00ff


	//----- nvinfo : EIATTR_MERCURY_ISA_VERSION
	.align		4
        /*0050*/ 	.byte	0x03, 0x5f
        /*0052*/ 	.short	0x0101


	//----- nvinfo : EIATTR_VRC_CTA_INIT_COUNT
	.align		4
        /*0054*/ 	.byte	0x02, 0x4a
	.zero		1
	.zero		1


	//----- nvinfo : EIATTR_EXIT_INSTR_OFFSETS
	.align		4
        /*0058*/ 	.byte	0x04, 0x1c
        /*005a*/ 	.short	(.L_39 - .L_38)


	//   ....[0]....
.L_38:
        /*005c*/ 	.word	0x00000070


	//   ....[1]....
        /*0060*/ 	.word	0x00000130


	//----- nvinfo : EIATTR_CBANK_PARAM_SIZE
	.align		4
.L_39:
        /*0064*/ 	.byte	0x03, 0x19
        /*0066*/ 	.short	0x001c


	//----- nvinfo : EIATTR_PARAM_CBANK
	.align		4
        /*0068*/ 	.byte	0x04, 0x0a
        /*006a*/ 	.short	(.L_41 - .L_40)
	.align		4
.L_40:
        /*006c*/ 	.word	index@(.nv.constant0._Z12vecAddKernelPfS_S_i)
        /*0070*/ 	.short	0x0380
        /*0072*/ 	.short	0x001c


	//----- nvinfo : EIATTR_SW_WAR
	.align		4
.L_41:
        /*0074*/ 	.byte	0x04, 0x36
        /*0076*/ 	.short	(.L_43 - .L_42)
.L_42:
        /*0078*/ 	.word	0x00000008
.L_43:


//--------------------- .nv.callgraph             --------------------------
	.section	.nv.callgraph,"",@"SHT_CUDA_CALLGRAPH"
	.align	4
	.sectionentsize	8
	.align		4
        /*0000*/ 	.word	0x00000000
	.align		4
        /*0004*/ 	.word	0xffffffff
	.align		4
        /*0008*/ 	.word	0x00000000
	.align		4
        /*000c*/ 	.word	0xfffffffe
	.align		4
        /*0010*/ 	.word	0x00000000
	.align		4
        /*0014*/ 	.word	0xfffffffd
	.align		4
        /*0018*/ 	.word	0x00000000
	.align		4
        /*001c*/ 	.word	0xfffffffc


//--------------------- .text._Z14vecRangeKernelPffif --------------------------
	.section	.text._Z14vecRangeKernelPffif,"ax",@progbits
	.align	128
        .global         _Z14vecRangeKernelPffif
        .type           _Z14vecRangeKernelPffif,@function
        .size           _Z14vecRangeKernelPffif,(.L_x_2 - _Z14vecRangeKernelPffif)
        .other          _Z14vecRangeKernelPffif,@"STO_CUDA_ENTRY STV_DEFAULT"
_Z14vecRangeKernelPffif:
.text._Z14vecRangeKernelPffif:
[----:B------:R-:W-:Y:S01]  /*0000*/  LDC R1, c[0x0][0x37c] ;  /* 0x0000df00ff017b82 */ /* 0x000fe20000000800 */
[----:B------:R-:W0:Y:S01]  /*0010*/  S2R R5, SR_TID.X ;  /* 0x0000000000057919 */ /* 0x000e220000002100 */
[----:B------:R-:W0:Y:S01]  /*0020*/  LDCU UR4, c[0x0][0x360] ;  /* 0x00006c00ff0477ac */ /* 0x000e220008000800 */
[----:B------:R-:W0:Y:S01]  /*0030*/  S2R R0, SR_CTAID.X ;  /* 0x0000000000007919 */ /* 0x000e220000002500 */
[----:B------:R-:W1:Y:S01]  /*0040*/  LDCU UR5, c[0x0][0x38c] ;  /* 0x00007180ff0577ac */ /* 0x000e620008000800 */
[----:B0-----:R-:W-:-:S05]  /*0050*/  IMAD R5, R0, UR4, R5 ;  /* 0x0000000400057c24 */ /* 0x001fca000f8e0205 */
[----:B-1----:R-:W-:-:S13]  /*0060*/  ISETP.GE.AND P0, PT, R5, UR5, PT ;  /* 0x0000000505007c0c */ /* 0x002fda000bf06270 */
[----:B------:R-:W-:Y:S05]  /*0070*/  @P0 EXIT ;  /* 0x000000000000094d */ /* 0x000fea0003800000 */
[----:B------:R-:W0:Y:S01]  /*0080*/  LDC R7, c[0x0][0x388] ;  /* 0x0000e200ff077b82 */ /* 0x000e220000000800 */
[----:B------:R-:W0:Y:S01]  /*0090*/  LDCU UR6, c[0x0][0x390] ;  /* 0x00007200ff0677ac */ /* 0x000e220008000800 */
[----:B------:R-:W-:Y:S01]  /*00a0*/  I2FP.F32.S32 R0, R5 ;  /* 0x0000000500007245 */ /* 0x000fe20000201400 */
[----:B------:R-:W1:Y:S05]  /*00b0*/  LDCU.64 UR4, c[0x0][0x358] ;  /* 0x00006b00ff0477ac */ /* 0x000e6a0008000a00 */
[----:B------:R-:W2:Y:S01]  /*00c0*/  LDC.64 R2, c[0x0][0x380] ;  /* 0x0000e000ff027b82 */ /* 0x000ea20000000a00 */
[----:B0-----:R-:W-:Y:S01]  /*00d0*/  FFMA R7, R0, UR6, R7 ;  /* 0x0000000600077c23 */ /* 0x001fe20008000007 */
[----:B--2---:R-:W-:-:S05]  /*00e0*/  IMAD.WIDE R2, R5, 0x4, R2 ;  /* 0x0000000405027825 */ /* 0x004fca00078e0202 */
[----:B-1----:R-:W-:Y:S01]  /*00f0*/  STG.E desc[UR4][R2.64], R7 ;  /* 0x0000000702007986 */ /* 0x002fe2000c101904 */
[----:B------:R-:W-:Y:S05]  /*0100*/  EXIT ;  /* 0x000000000000794d */ /* 0x000fea0003800000 */
.L_x_0:
[----:B------:R-:W-:-:S00]  /*0110*/  BRA `(.L_x_0) ;  /* 0xfffffffc00fc7947 */ /* 0x000fc0000383ffff */
[----:B------:R-:W-:-:S00]  /*0120*/  NOP ;  /* 0x0000000000007918 */ /* 0x000fc00000000000 */
        /* <DEDUP_REMOVED lines=13> */
.L_x_2:


//--------------------- .text._Z12vecAddKernelPfS_S_i --------------------------
	.section	.text._Z12vecAddKernelPfS_S_i,"ax",@progbits
	.align	128
        .global         _Z12vecAddKernelPfS_S_i
        .type           _Z12vecAddKernelPfS_S_i,@function
        .size           _Z12vecAddKernelPfS_S_i,(.L_x_3 - _Z12vecAddKernelPfS_S_i)
        .other          _Z12vecAddKernelPfS_S_i,@"STO_CUDA_ENTRY STV_DEFAULT"
_Z12vecAddKernelPfS_S_i:
.text._Z12vecAddKernelPfS_S_i:
        /* <DEDUP_REMOVED lines=8> */
[----:B------:R-:W0:Y:S01]  /*0080*/  LDC.64 R2, c[0x0][0x380] ;  /* 0x0000e000ff027b82 */ /* 0x000e220000000a00 */
[----:B------:R-:W1:Y:S07]  /*0090*/  LDCU.64 UR4, c[0x0][0x358] ;  /* 0x00006b00ff0477ac */ /* 0x000e6e0008000a00 */
[----:B------:R-:W2:Y:S08]  /*00a0*/  LDC.64 R4, c[0x0][0x388] ;  /* 0x0000e200ff047b82 */ /* 0x000eb00000000a00 */
[----:B------:R-:W3:Y:S01]  /*00b0*/  LDC.64 R6, c[0x0][0x390] ;  /* 0x0000e400ff067b82 */ /* 0x000ee20000000a00 */
[----:B0-----:R-:W-:-:S06]  /*00c0*/  IMAD.WIDE R2, R9, 0x4, R2 ;  /* 0x0000000409027825 */ /* 0x001fcc00078e0202 */
[----:B-1----:R-:W4:Y:S01]  /*00d0*/  LDG.E R2, desc[UR4][R2.64] ;  /* 0x0000000402027981 */ /* 0x002f22000c1e1900 */
[----:B--2---:R-:W-:-:S06]  /*00e0*/  IMAD.WIDE R4, R9, 0x4, R4 ;  /* 0x0000000409047825 */ /* 0x004fcc00078e0204 */
[----:B------:R-:W4:Y:S01]  /*00f0*/  LDG.E R5, desc[UR4][R4.64] ;  /* 0x0000000404057981 */ /* 0x000f22000c1e1900 */
[----:B---3--:R-:W-:-:S04]  /*0100*/  IMAD.WIDE R6, R9, 0x4, R6 ;  /* 0x0000000409067825 */ /* 0x008fc800078e0206 */
[----:B----4-:R-:W-:-:S05]  /*0110*/  FADD R9, R2, R5 ;  /* 0x0000000502097221 */ /* 0x010fca0000000000 */
[----:B------:R-:W-:Y:S01]  /*0120*/  STG.E desc[UR4][R6.64], R9 ;  /* 0x0000000906007986 */ /* 0x000fe2000c101904 */
[----:B------:R-:W-:Y:S05]  /*0130*/  EXIT ;  /* 0x000000000000794d */ /* 0x000fea0003800000 */
.L_x_1:
        /* <DEDUP_REMOVED lines=12> */
.L_x_3:


//--------------------- .nv.shared.reserved.0     --------------------------
	.section	.nv.shared.reserved.0,"aw",@nobits
	.weak		__nv_reservedSMEM_offset_0_alias
	.size		__nv_reservedSMEM_offset_0_alias, 0, 64
	.other		__nv_reservedSMEM_offset_0_alias,@"STO_CUDA_RESERVED_SHARED STV_DEFAULT"
__nv_reservedSMEM_offset_0_alias:
	.zero		0
	.zero		64


//--------------------- .nv.constant0._Z14vecRangeKernelPffif --------------------------
	.section	.nv.constant0._Z14vecRangeKernelPffif,"a",@progbits
	.sectionflags	@""
	.align	4
.nv.constant0._Z14vecRangeKernelPffif:
	.zero		916


//--------------------- .nv.constant0._Z12vecAddKernelPfS_S_i --------------------------
	.section	.nv.constant0._Z12vecAddKernelPfS_S_i,"a",@progbits
	.sectionflags	@""
	.align	4
.nv.constant0._Z12vecAddKernelPfS_S_i:
	.zero		924


//--------------------- SYMBOLS --------------------------

	.type		.nv.reservedSmem.offset0,@object
	.size		.nv.reservedSmem.offset0,0x4
